	.headerflags	@"EF_CUDA_TEXMODE_UNIFIED EF_CUDA_64BIT_ADDRESS EF_CUDA_SM89 EF_CUDA_VIRTUAL_SM(EF_CUDA_SM89)"
	.elftype	@"ET_EXEC"


//--------------------- .nv.info                  --------------------------
	.section	.nv.info,"",@"SHT_CUDA_INFO"
	.align	4


	//----- nvinfo : EIATTR_REGCOUNT
	.align		4
        /*0000*/ 	.byte	0x04, 0x2f
        /*0002*/ 	.short	(.L_1 - .L_0)
	.align		4
.L_0:
        /*0004*/ 	.word	index@(triton__0d1d2d3d4d5d6d7d89101112de)
        /*0008*/ 	.word	0x00000038


	//----- nvinfo : EIATTR_MAX_STACK_SIZE
	.align		4
.L_1:
        /*000c*/ 	.byte	0x04, 0x23
        /*000e*/ 	.short	(.L_3 - .L_2)
	.align		4
.L_2:
        /*0010*/ 	.word	index@(triton__0d1d2d3d4d5d6d7d89101112de)
        /*0014*/ 	.word	0x00000000


	//----- nvinfo : EIATTR_MIN_STACK_SIZE
	.align		4
.L_3:
        /*0018*/ 	.byte	0x04, 0x12
        /*001a*/ 	.short	(.L_5 - .L_4)
	.align		4
.L_4:
        /*001c*/ 	.word	index@(triton__0d1d2d3d4d5d6d7d89101112de)
        /*0020*/ 	.word	0x00000000


	//----- nvinfo : EIATTR_FRAME_SIZE
	.align		4
.L_5:
        /*0024*/ 	.byte	0x04, 0x11
        /*0026*/ 	.short	(.L_7 - .L_6)
	.align		4
.L_6:
        /*0028*/ 	.word	index@(triton__0d1d2d3d4d5d6d7d89101112de)
        /*002c*/ 	.word	0x00000000
.L_7:


//--------------------- .nv.info.triton__0d1d2d3d4d5d6d7d89101112de --------------------------
	.section	.nv.info.triton__0d1d2d3d4d5d6d7d89101112de,"",@"SHT_CUDA_INFO"
	.align	4


	//----- nvinfo : EIATTR_CUDA_API_VERSION
	.align		4
        /*0000*/ 	.byte	0x04, 0x37
        /*0002*/ 	.short	(.L_9 - .L_8)
.L_8:
        /*0004*/ 	.word	0x0000007b


	//----- nvinfo : EIATTR_PARAM_CBANK
	.align		4
.L_9:
        /*0008*/ 	.byte	0x04, 0x0a
        /*000a*/ 	.short	(.L_11 - .L_10)
	.align		4
.L_10:
        /*000c*/ 	.word	index@(.nv.constant0.triton__0d1d2d3d4d5d6d7d89101112de)
        /*0010*/ 	.short	0x0160
        /*0012*/ 	.short	0x0054


	//----- nvinfo : EIATTR_CBANK_PARAM_SIZE
	.align		4
.L_11:
        /*0014*/ 	.byte	0x03, 0x19
        /*0016*/ 	.short	0x0054


	//----- nvinfo : EIATTR_KPARAM_INFO
	.align		4
        /*0018*/ 	.byte	0x04, 0x17
        /*001a*/ 	.short	(.L_13 - .L_12)
.L_12:
        /*001c*/ 	.word	0x00000000
        /*0020*/ 	.short	0x000c
        /*0022*/ 	.short	0x0050
        /*0024*/ 	.byte	0x00, 0xf0, 0x11, 0x00


	//----- nvinfo : EIATTR_KPARAM_INFO
	.align		4
.L_13:
        /*0028*/ 	.byte	0x04, 0x17
        /*002a*/ 	.short	(.L_15 - .L_14)
.L_14:
        /*002c*/ 	.word	0x00000000
        /*0030*/ 	.short	0x000b
        /*0032*/ 	.short	0x004c
        /*0034*/ 	.byte	0x00, 0xf0, 0x11, 0x00


	//----- nvinfo : EIATTR_KPARAM_INFO
	.align		4
.L_15:
        /*0038*/ 	.byte	0x04, 0x17
        /*003a*/ 	.short	(.L_17 - .L_16)
.L_16:
        /*003c*/ 	.word	0x00000000
        /*0040*/ 	.short	0x000a
        /*0042*/ 	.short	0x0048
        /*0044*/ 	.byte	0x00, 0xf0, 0x11, 0x00


	//----- nvinfo : EIATTR_KPARAM_INFO
	.align		4
.L_17:
        /*0048*/ 	.byte	0x04, 0x17
        /*004a*/ 	.short	(.L_19 - .L_18)
.L_18:
        /*004c*/ 	.word	0x00000000
        /*0050*/ 	.short	0x0009
        /*0052*/ 	.short	0x0044
        /*0054*/ 	.byte	0x00, 0xf0, 0x11, 0x00


	//----- nvinfo : EIATTR_KPARAM_INFO
	.align		4
.L_19:
        /*0058*/ 	.byte	0x04, 0x17
        /*005a*/ 	.short	(.L_21 - .L_20)
.L_20:
        /*005c*/ 	.word	0x00000000
        /*0060*/ 	.short	0x0008
        /*0062*/ 	.short	0x0040
        /*0064*/ 	.byte	0x00, 0xf0, 0x11, 0x00


	//----- nvinfo : EIATTR_KPARAM_INFO
	.align		4
.L_21:
        /*0068*/ 	.byte	0x04, 0x17
        /*006a*/ 	.short	(.L_23 - .L_22)
.L_22:
        /*006c*/ 	.word	0x00000000
        /*0070*/ 	.short	0x0007
        /*0072*/ 	.short	0x0038
        /*0074*/ 	.byte	0x00, 0xf0, 0x21, 0x00


	//----- nvinfo : EIATTR_KPARAM_INFO
	.align		4
.L_23:
        /*0078*/ 	.byte	0x04, 0x17
        /*007a*/ 	.short	(.L_25 - .L_24)
.L_24:
        /*007c*/ 	.word	0x00000000
        /*0080*/ 	.short	0x0006
        /*0082*/ 	.short	0x0030
        /*0084*/ 	.byte	0x00, 0xf0, 0x21, 0x00


	//----- nvinfo : EIATTR_KPARAM_INFO
	.align		4
.L_25:
        /*0088*/ 	.byte	0x04, 0x17
        /*008a*/ 	.short	(.L_27 - .L_26)
.L_26:
        /*008c*/ 	.word	0x00000000
        /*0090*/ 	.short	0x0005
        /*0092*/ 	.short	0x0028
        /*0094*/ 	.byte	0x00, 0xf0, 0x21, 0x00


	//----- nvinfo : EIATTR_KPARAM_INFO
	.align		4
.L_27:
        /*0098*/ 	.byte	0x04, 0x17
        /*009a*/ 	.short	(.L_29 - .L_28)
.L_28:
        /*009c*/ 	.word	0x00000000
        /*00a0*/ 	.short	0x0004
        /*00a2*/ 	.short	0x0020
        /*00a4*/ 	.byte	0x00, 0xf0, 0x21, 0x00


	//----- nvinfo : EIATTR_KPARAM_INFO
	.align		4
.L_29:
        /*00a8*/ 	.byte	0x04, 0x17
        /*00aa*/ 	.short	(.L_31 - .L_30)
.L_30:
        /*00ac*/ 	.word	0x00000000
        /*00b0*/ 	.short	0x0003
        /*00b2*/ 	.short	0x0018
        /*00b4*/ 	.byte	0x00, 0xf0, 0x21, 0x00


	//----- nvinfo : EIATTR_KPARAM_INFO
	.align		4
.L_31:
        /*00b8*/ 	.byte	0x04, 0x17
        /*00ba*/ 	.short	(.L_33 - .L_32)
.L_32:
        /*00bc*/ 	.word	0x00000000
        /*00c0*/ 	.short	0x0002
        /*00c2*/ 	.short	0x0010
        /*00c4*/ 	.byte	0x00, 0xf0, 0x21, 0x00


	//----- nvinfo : EIATTR_KPARAM_INFO
	.align		4
.L_33:
        /*00c8*/ 	.byte	0x04, 0x17
        /*00ca*/ 	.short	(.L_35 - .L_34)
.L_34:
        /*00cc*/ 	.word	0x00000000
        /*00d0*/ 	.short	0x0001
        /*00d2*/ 	.short	0x0008
        /*00d4*/ 	.byte	0x00, 0xf0, 0x21, 0x00


	//----- nvinfo : EIATTR_KPARAM_INFO
	.align		4
.L_35:
        /*00d8*/ 	.byte	0x04, 0x17
        /*00da*/ 	.short	(.L_37 - .L_36)
.L_36:
        /*00dc*/ 	.word	0x00000000
        /*00e0*/ 	.short	0x0000
        /*00e2*/ 	.short	0x0000
        /*00e4*/ 	.byte	0x00, 0xf0, 0x21, 0x00


	//----- nvinfo : EIATTR_MAXREG_COUNT
	.align		4
.L_37:
        /*00e8*/ 	.byte	0x03, 0x1b
        /*00ea*/ 	.short	0x00ff


	//----- nvinfo : EIATTR_EXIT_INSTR_OFFSETS
	.align		4
        /*00ec*/ 	.byte	0x04, 0x1c
        /*00ee*/ 	.short	(.L_39 - .L_38)


	//   ....[0]....
.L_38:
        /*00f0*/ 	.word	0x00001b10


	//   ....[1]....
        /*00f4*/ 	.word	0x00001b40


	//----- nvinfo : EIATTR_CTAIDZ_USED
	.align		4
.L_39:
        /*00f8*/ 	.byte	0x01, 0x04
	.zero		2


	//----- nvinfo : EIATTR_MAX_THREADS
	.align		4
        /*00fc*/ 	.byte	0x04, 0x05
        /*00fe*/ 	.short	(.L_41 - .L_40)
.L_40:
        /*0100*/ 	.word	0x00000080
        /*0104*/ 	.word	0x00000001
        /*0108*/ 	.word	0x00000001
.L_41:


//--------------------- .nv.rel.action            --------------------------
	.section	.nv.rel.action,"",@"SHT_CUDA_RELOCINFO"
	.align	8
	.sectionentsize	8
        /*0000*/ 	.byte	0x73, 0x00, 0x00, 0x00, 0x00, 0x00, 0x00, 0x00, 0x00, 0x00, 0x00, 0x11, 0x25, 0x00, 0x05, 0x36


//--------------------- .nv.constant0.triton__0d1d2d3d4d5d6d7d89101112de --------------------------
	.section	.nv.constant0.triton__0d1d2d3d4d5d6d7d89101112de,"a",@progbits
	.align	4
.nv.constant0.triton__0d1d2d3d4d5d6d7d89101112de:
	.zero		436


//--------------------- .text.triton__0d1d2d3d4d5d6d7d89101112de --------------------------
	.section	.text.triton__0d1d2d3d4d5d6d7d89101112de,"ax",@progbits
	.sectioninfo	@"SHI_REGISTERS=56"
	.align	128
        .global         triton__0d1d2d3d4d5d6d7d89101112de
        .type           triton__0d1d2d3d4d5d6d7d89101112de,@function
        .size           triton__0d1d2d3d4d5d6d7d89101112de,(.L_x_1 - triton__0d1d2d3d4d5d6d7d89101112de)
        .other          triton__0d1d2d3d4d5d6d7d89101112de,@"STO_CUDA_ENTRY STV_DEFAULT"
triton__0d1d2d3d4d5d6d7d89101112de:
.text.triton__0d1d2d3d4d5d6d7d89101112de:
[----:B------:R-:W-:-:S02]  /*0000*/  IMAD.MOV.U32 R1, RZ, RZ, c[0x0][0x28] ;  /* 0x00000a00ff017624 */ /* 0x000fc400078e00ff */
[----:B------:R-:W0:Y:S01]  /*0010*/  S2R R0, SR_CTAID.Z ;  /* 0x0000000000007919 */ /* 0x000e220000002700 */
[----:B------:R-:W1:Y:S01]  /*0020*/  S2UR UR4, SR_CTAID.Y ;  /* 0x00000000000479c3 */ /* 0x000e620000002600 */
[----:B------:R-:W-:Y:S01]  /*0030*/  MOV R7, 0x2 ;  /* 0x0000000200077802 */ /* 0x000fe20000000f00 */
[----:B------:R-:W-:Y:S01]  /*0040*/  ULDC.64 UR6, c[0x0][0x118] ;  /* 0x0000460000067ab9 */ /* 0x000fe20000000a00 */
[----:B------:R-:W2:Y:S01]  /*0050*/  S2R R12, SR_TID.X ;  /* 0x00000000000c7919 */ /* 0x000ea20000002100 */
[----:B------:R-:W-:Y:S02]  /*0060*/  PRMT R24, RZ, 0x7610, R24 ;  /* 0x00007610ff187816 */ /* 0x000fe40000000018 */
[----:B------:R-:W-:Y:S01]  /*0070*/  PRMT R21, RZ, 0x7610, R21 ;  /* 0x00007610ff157816 */ /* 0x000fe20000000015 */
[----:B------:R-:W3:Y:S01]  /*0080*/  S2R R37, SR_CTAID.X ;  /* 0x0000000000257919 */ /* 0x000ee20000002500 */
[----:B0-----:R-:W-:Y:S02]  /*0090*/  IADD3 R0, R0, 0x1, RZ ;  /* 0x0000000100007810 */ /* 0x001fe40007ffe0ff */
[----:B--2---:R-:W-:-:S03]  /*00a0*/  LOP3.LUT R12, R12, 0x7f, RZ, 0xc0, !PT ;  /* 0x0000007f0c0c7812 */ /* 0x004fc600078ec0ff */
[----:B-1----:R-:W-:Y:S01]  /*00b0*/  IMAD R3, R0, UR4, RZ ;  /* 0x0000000400037c24 */ /* 0x002fe2000f8e02ff */
[----:B---3--:R-:W-:-:S03]  /*00c0*/  ISETP.GE.AND P6, PT, R37, 0x280, PT ;  /* 0x000002802500780c */ /* 0x008fc60003fc6270 */
[----:B------:R-:W-:Y:S02]  /*00d0*/  IMAD R12, R3, 0x400, R12 ;  /* 0x00000400030c7824 */ /* 0x000fe400078e020c */
[----:B------:R-:W-:-:S03]  /*00e0*/  IMAD.WIDE R14, R37, R7, c[0x0][0x168] ;  /* 0x00005a00250e7625 */ /* 0x000fc600078e0207 */
[C---:B------:R-:W-:Y:S01]  /*00f0*/  ISETP.LT.AND P1, PT, R12.reuse, c[0x0][0x1ac], !P6 ;  /* 0x00006b000c007a0c */ /* 0x040fe20007721270 */
[----:B------:R-:W-:Y:S01]  /*0100*/  IMAD R11, R12, 0x280, R37 ;  /* 0x000002800c0b7824 */ /* 0x000fe200078e0225 */
[----:B------:R-:W-:Y:S01]  /*0110*/  PRMT R39, RZ, 0x7610, R39 ;  /* 0x00007610ff277816 */ /* 0x000fe20000000027 */
[----:B------:R-:W-:Y:S01]  /*0120*/  IMAD.MOV.U32 R4, RZ, RZ, 0x2 ;  /* 0x00000002ff047424 */ /* 0x000fe200078e00ff */
[----:B------:R-:W-:Y:S01]  /*0130*/  PRMT R22, RZ, 0x7610, R22 ;  /* 0x00007610ff167816 */ /* 0x000fe20000000016 */
[CC--:B------:R-:W-:Y:S01]  /*0140*/  IMAD.WIDE R2, R11.reuse, R7.reuse, c[0x0][0x160] ;  /* 0x000058000b027625 */ /* 0x0c0fe200078e0207 */
[----:B------:R-:W-:Y:S01]  /*0150*/  PRMT R8, RZ, 0x7610, R8 ;  /* 0x00007610ff087816 */ /* 0x000fe20000000008 */
[----:B------:R0:W2:Y:S01]  /*0160*/  @!P6 LDG.E.EL.U16 R21, [R14.64] ;  /* 0x000000060e15e981 */ /* 0x0000a2000c2e1500 */
[----:B------:R-:W-:Y:S01]  /*0170*/  PRMT R28, RZ, 0x7610, R28 ;  /* 0x00007610ff1c7816 */ /* 0x000fe2000000001c */
[----:B------:R-:W-:Y:S01]  /*0180*/  IMAD.WIDE R16, R11, R7, c[0x0][0x170] ;  /* 0x00005c000b107625 */ /* 0x000fe200078e0207 */
[----:B------:R-:W-:-:S02]  /*0190*/  PRMT R23, RZ, 0x7610, R23 ;  /* 0x00007610ff177816 */ /* 0x000fc40000000017 */
[----:B------:R-:W-:Y:S01]  /*01a0*/  PRMT R25, RZ, 0x7610, R25 ;  /* 0x00007610ff197816 */ /* 0x000fe20000000019 */
[----:B------:R1:W3:Y:S01]  /*01b0*/  @P1 LDG.E.EL.U16 R24, [R2.64] ;  /* 0x0000000602181981 */ /* 0x0002e2000c2e1500 */
[-C--:B------:R-:W-:Y:S01]  /*01c0*/  IMAD.WIDE R26, R37, R4.reuse, c[0x0][0x180] ;  /* 0x00006000251a7625 */ /* 0x080fe200078e0204 */
[C---:B------:R-:W-:Y:S02]  /*01d0*/  IADD3 R9, R11.reuse, 0x14000, RZ ;  /* 0x000140000b097810 */ /* 0x040fe40007ffe0ff */
[----:B------:R4:W5:Y:S01]  /*01e0*/  @P1 LDG.E.EL.U16 R39, [R16.64] ;  /* 0x0000000610271981 */ /* 0x000962000c2e1500 */
[----:B------:R-:W-:Y:S01]  /*01f0*/  IMAD.WIDE R18, R11, R4, c[0x0][0x178] ;  /* 0x00005e000b127625 */ /* 0x000fe200078e0204 */
[----:B------:R-:W-:Y:S02]  /*0200*/  PRMT R20, RZ, 0x7610, R20 ;  /* 0x00007610ff147816 */ /* 0x000fe40000000014 */
[----:B------:R4:W2:Y:S01]  /*0210*/  @!P6 LDG.E.EL.U16 R22, [R26.64] ;  /* 0x000000061a16e981 */ /* 0x0008a2000c2e1500 */
[----:B------:R-:W-:-:S02]  /*0220*/  PRMT R30, RZ, 0x7610, R30 ;  /* 0x00007610ff1e7816 */ /* 0x000fc4000000001e */
[C---:B-1----:R-:W-:Y:S01]  /*0230*/  IADD3 R2, R12.reuse, 0x80, RZ ;  /* 0x000000800c027810 */ /* 0x042fe20007ffe0ff */
[-C--:B0-----:R-:W-:Y:S01]  /*0240*/  IMAD.WIDE R14, R11, R4.reuse, c[0x0][0x188] ;  /* 0x000062000b0e7625 */ /* 0x081fe200078e0204 */
[----:B------:R0:W2:Y:S01]  /*0250*/  @P1 LDG.E.EL.U16 R8, [R18.64] ;  /* 0x0000000612081981 */ /* 0x0000a2000c2e1500 */
[----:B------:R-:W-:Y:S02]  /*0260*/  IADD3 R10, R12, 0x100, RZ ;  /* 0x000001000c0a7810 */ /* 0x000fe40007ffe0ff */
[----:B------:R-:W-:Y:S01]  /*0270*/  ISETP.LT.AND P0, PT, R2, c[0x0][0x1ac], !P6 ;  /* 0x00006b0002007a0c */ /* 0x000fe20007701270 */
[----:B------:R1:W2:Y:S01]  /*0280*/  @P1 LDG.E.EL.U16 R28, [R14.64] ;  /* 0x000000060e1c1981 */ /* 0x0002a2000c2e1500 */
[----:B----4-:R-:W-:Y:S01]  /*0290*/  IMAD.WIDE R26, R9, R4, c[0x0][0x178] ;  /* 0x00005e00091a7625 */ /* 0x010fe200078e0204 */
[----:B------:R-:W-:-:S03]  /*02a0*/  P2R R5, PR, RZ, 0x2 ;  /* 0x00000002ff057803 */ /* 0x000fc60000000000 */
[----:B------:R-:W-:Y:S01]  /*02b0*/  IMAD.WIDE R16, R9, R7, c[0x0][0x160] ;  /* 0x0000580009107625 */ /* 0x000fe200078e0207 */
[----:B0-----:R-:W-:-:S03]  /*02c0*/  PRMT R19, RZ, 0x7610, R19 ;  /* 0x00007610ff137816 */ /* 0x001fc60000000013 */
[----:B------:R-:W-:-:S03]  /*02d0*/  IMAD.WIDE R34, R9, R4, c[0x0][0x188] ;  /* 0x0000620009227625 */ /* 0x000fc600078e0204 */
[----:B------:R0:W5:Y:S01]  /*02e0*/  @P0 LDG.E.EL.U16 R23, [R26.64] ;  /* 0x000000061a170981 */ /* 0x000162000c2e1500 */
[----:B------:R-:W-:-:S03]  /*02f0*/  IMAD.WIDE R32, R9, R7, c[0x0][0x170] ;  /* 0x00005c0009207625 */ /* 0x000fc600078e0207 */
[----:B------:R0:W2:Y:S04]  /*0300*/  @P0 LDG.E.EL.U16 R25, [R16.64] ;  /* 0x0000000610190981 */ /* 0x0000a8000c2e1500 */
[----:B------:R1:W2:Y:S04]  /*0310*/  @P0 LDG.E.EL.U16 R20, [R34.64] ;  /* 0x0000000622140981 */ /* 0x0002a8000c2e1500 */
[----:B------:R1:W2:Y:S01]  /*0320*/  @P0 LDG.E.EL.U16 R19, [R32.64] ;  /* 0x0000000620130981 */ /* 0x0002a2000c2e1500 */
[----:B------:R-:W-:Y:S01]  /*0330*/  IMAD.WIDE R40, R11, R4, c[0x0][0x190] ;  /* 0x000064000b287625 */ /* 0x000fe200078e0204 */
[----:B0-----:R-:W-:-:S02]  /*0340*/  PRMT R17, RZ, 0x7610, R17 ;  /* 0x00007610ff117816 */ /* 0x001fc40000000011 */
[----:B------:R-:W-:Y:S02]  /*0350*/  P2R R13, PR, RZ, 0x1 ;  /* 0x00000001ff0d7803 */ /* 0x000fe40000000000 */
[----:B------:R0:W2:Y:S01]  /*0360*/  @P1 LDG.E.EL.U16 R30, [R40.64] ;  /* 0x00000006281e1981 */ /* 0x0000a2000c2e1500 */
[----:B-1----:R-:W-:Y:S01]  /*0370*/  IMAD.WIDE R32, R9, R4, c[0x0][0x190] ;  /* 0x0000640009207625 */ /* 0x002fe200078e0204 */
[----:B------:R-:W-:-:S04]  /*0380*/  ISETP.LT.AND P1, PT, R10, c[0x0][0x1ac], !P6 ;  /* 0x00006b000a007a0c */ /* 0x000fc80007721270 */
[----:B------:R1:W2:Y:S01]  /*0390*/  @P0 LDG.E.EL.U16 R17, [R32.64] ;  /* 0x0000000620110981 */ /* 0x0002a2000c2e1500 */
[----:B------:R-:W-:Y:S02]  /*03a0*/  ISETP.NE.AND P0, PT, R5, RZ, PT ;  /* 0x000000ff0500720c */ /* 0x000fe40003f05270 */
[----:B------:R-:W-:Y:S02]  /*03b0*/  IADD3 R5, R11, 0x28000, RZ ;  /* 0x000280000b057810 */ /* 0x000fe40007ffe0ff */
[----:B------:R-:W-:-:S03]  /*03c0*/  PRMT R9, RZ, 0x7610, R9 ;  /* 0x00007610ff097816 */ /* 0x000fc60000000009 */
[----:B------:R-:W-:Y:S01]  /*03d0*/  IMAD.WIDE R26, R5, R7, c[0x0][0x160] ;  /* 0x00005800051a7625 */ /* 0x000fe200078e0207 */
[----:B------:R-:W-:-:S04]  /*03e0*/  IABS R0, c[0x0][0x1a0] ;  /* 0x0000680000007a13 */ /* 0x000fc80000000000 */
[----:B------:R0:W5:Y:S01]  /*03f0*/  @P1 LDG.E.EL.U16 R9, [R26.64] ;  /* 0x000000061a091981 */ /* 0x000162000c2e1500 */
[----:B------:R-:W0:Y:S08]  /*0400*/  I2F.RP R3, R0 ;  /* 0x0000000000037306 */ /* 0x000e300000209400 */
[----:B0-----:R-:W0:Y:S02]  /*0410*/  MUFU.RCP R3, R3 ;  /* 0x0000000300037308 */ /* 0x001e240000001000 */
[----:B0-----:R-:W-:-:S06]  /*0420*/  IADD3 R3, R3, 0xffffffe, RZ ;  /* 0x0ffffffe03037810 */ /* 0x001fcc0007ffe0ff */
[----:B------:R-:W0:Y:S01]  /*0430*/  F2I.FTZ.U32.TRUNC.NTZ R15, R3 ;  /* 0x00000003000f7305 */ /* 0x000e22000021f000 */
[----:B------:R-:W-:Y:S02]  /*0440*/  MOV R14, RZ ;  /* 0x000000ff000e7202 */ /* 0x000fe40000000f00 */
[----:B------:R-:W-:Y:S01]  /*0450*/  IABS R6, R12 ;  /* 0x0000000c00067213 */ /* 0x000fe20000000000 */
[----:B0-----:R-:W-:-:S04]  /*0460*/  IMAD.MOV R3, RZ, RZ, -R15 ;  /* 0x000000ffff037224 */ /* 0x001fc800078e0a0f */
[----:B------:R-:W-:-:S04]  /*0470*/  IMAD R3, R3, R0, RZ ;  /* 0x0000000003037224 */ /* 0x000fc800078e02ff */
[----:B------:R-:W-:-:S04]  /*0480*/  IMAD.HI.U32 R40, R15, R3, R14 ;  /* 0x000000030f287227 */ /* 0x000fc800078e000e */
[----:B------:R-:W-:-:S04]  /*0490*/  IMAD.MOV.U32 R3, RZ, RZ, R6 ;  /* 0x000000ffff037224 */ /* 0x000fc800078e0006 */
[----:B------:R-:W-:-:S05]  /*04a0*/  IMAD.HI.U32 R47, R40, R3, RZ ;  /* 0x00000003282f7227 */ /* 0x000fca00078e00ff */
[----:B------:R-:W-:Y:S02]  /*04b0*/  IADD3 R6, -R47, RZ, RZ ;  /* 0x000000ff2f067210 */ /* 0x000fe40007ffe1ff */
[----:B------:R-:W-:-:S03]  /*04c0*/  IABS R29, R2 ;  /* 0x00000002001d7213 */ /* 0x000fc60000000000 */
[----:B------:R-:W-:Y:S02]  /*04d0*/  IMAD R3, R0, R6, R3 ;  /* 0x0000000600037224 */ /* 0x000fe400078e0203 */
[----:B------:R-:W-:-:S03]  /*04e0*/  IMAD.HI.U32 R43, R40, R29, RZ ;  /* 0x0000001d282b7227 */ /* 0x000fc600078e00ff */
[----:B------:R-:W-:Y:S01]  /*04f0*/  ISETP.GT.U32.AND P3, PT, R0, R3, PT ;  /* 0x000000030000720c */ /* 0x000fe20003f64070 */
[----:B------:R-:W-:Y:S01]  /*0500*/  IMAD.MOV R6, RZ, RZ, -R43 ;  /* 0x000000ffff067224 */ /* 0x000fe200078e0a2b */
[----:B------:R-:W-:-:S03]  /*0510*/  IABS R31, R10 ;  /* 0x0000000a001f7213 */ /* 0x000fc60000000000 */
[----:B------:R-:W-:Y:S01]  /*0520*/  IMAD R27, R0, R6, R29 ;  /* 0x00000006001b7224 */ /* 0x000fe200078e021d */
[----:B------:R-:W-:Y:S01]  /*0530*/  PRMT R18, RZ, 0x7610, R18 ;  /* 0x00007610ff127816 */ /* 0x000fe20000000012 */
[----:B------:R-:W-:-:S03]  /*0540*/  IMAD.WIDE R14, R5, R7, c[0x0][0x170] ;  /* 0x00005c00050e7625 */ /* 0x000fc600078e0207 */
[----:B------:R-:W-:Y:S01]  /*0550*/  ISETP.GT.U32.AND P2, PT, R0, R27, PT ;  /* 0x0000001b0000720c */ /* 0x000fe20003f44070 */
[----:B------:R-:W-:Y:S01]  /*0560*/  IMAD.HI.U32 R35, R40, R31, RZ ;  /* 0x0000001f28237227 */ /* 0x000fe200078e00ff */
[----:B------:R0:W5:Y:S01]  /*0570*/  @P1 LDG.E.EL.U16 R18, [R14.64] ;  /* 0x000000060e121981 */ /* 0x000162000c2e1500 */
[----:B------:R-:W-:-:S04]  /*0580*/  @!P3 IADD3 R3, R3, -R0, RZ ;  /* 0x800000000303b210 */ /* 0x000fc80007ffe0ff */
[----:B------:R-:W-:Y:S01]  /*0590*/  ISETP.GE.U32.AND P4, PT, R3, R0, PT ;  /* 0x000000000300720c */ /* 0x000fe20003f86070 */
[----:B------:R-:W-:Y:S01]  /*05a0*/  IMAD.MOV R3, RZ, RZ, -R35 ;  /* 0x000000ffff037224 */ /* 0x000fe200078e0a23 */
[----:B0-----:R-:W-:-:S03]  /*05b0*/  IADD3 R14, R12, 0x180, RZ ;  /* 0x000001800c0e7810 */ /* 0x001fc60007ffe0ff */
[C---:B------:R-:W-:Y:S01]  /*05c0*/  IMAD R3, R0.reuse, R3, R31 ;  /* 0x0000000300037224 */ /* 0x040fe200078e021f */
[----:B------:R-:W-:Y:S02]  /*05d0*/  @!P3 IADD3 R47, R47, 0x1, RZ ;  /* 0x000000012f2fb810 */ /* 0x000fe40007ffe0ff */
[----:B------:R-:W-:Y:S02]  /*05e0*/  IABS R29, R14 ;  /* 0x0000000e001d7213 */ /* 0x000fe40000000000 */
[-C--:B------:R-:W-:Y:S02]  /*05f0*/  @!P2 IADD3 R27, R27, -R0.reuse, RZ ;  /* 0x800000001b1ba210 */ /* 0x080fe40007ffe0ff */
[----:B------:R-:W-:Y:S01]  /*0600*/  ISETP.GT.U32.AND P3, PT, R0, R3, PT ;  /* 0x000000030000720c */ /* 0x000fe20003f64070 */
[----:B------:R-:W-:Y:S01]  /*0610*/  IMAD.HI.U32 R34, R40, R29, RZ ;  /* 0x0000001d28227227 */ /* 0x000fe200078e00ff */
[----:B------:R-:W-:Y:S02]  /*0620*/  @P4 IADD3 R47, R47, 0x1, RZ ;  /* 0x000000012f2f4810 */ /* 0x000fe40007ffe0ff */
[----:B------:R-:W-:Y:S01]  /*0630*/  ISETP.GE.U32.AND P4, PT, R27, R0, PT ;  /* 0x000000001b00720c */ /* 0x000fe20003f86070 */
[----:B------:R-:W-:Y:S01]  /*0640*/  IMAD.MOV R6, RZ, RZ, -R34 ;  /* 0x000000ffff067224 */ /* 0x000fe200078e0a22 */
[----:B------:R-:W-:-:S03]  /*0650*/  IADD3 R31, R12, 0x200, RZ ;  /* 0x000002000c1f7810 */ /* 0x000fc60007ffe0ff */
[----:B------:R-:W-:Y:S01]  /*0660*/  IMAD R29, R0, R6, R29 ;  /* 0x00000006001d7224 */ /* 0x000fe200078e021d */
[----:B-1----:R-:W-:Y:S02]  /*0670*/  IABS R33, R31 ;  /* 0x0000001f00217213 */ /* 0x002fe40000000000 */
[----:B------:R-:W-:Y:S02]  /*0680*/  @!P2 IADD3 R43, R43, 0x1, RZ ;  /* 0x000000012b2ba810 */ /* 0x000fe40007ffe0ff */
[-C--:B------:R-:W-:Y:S01]  /*0690*/  @!P3 IADD3 R3, R3, -R0.reuse, RZ ;  /* 0x800000000303b210 */ /* 0x080fe20007ffe0ff */
[----:B------:R-:W-:Y:S01]  /*06a0*/  IMAD.HI.U32 R27, R40, R33, RZ ;  /* 0x00000021281b7227 */ /* 0x000fe200078e00ff */
[----:B------:R-:W-:Y:S02]  /*06b0*/  ISETP.GT.U32.AND P2, PT, R0, R29, PT ;  /* 0x0000001d0000720c */ /* 0x000fe40003f44070 */
[----:B------:R-:W-:Y:S02]  /*06c0*/  @P4 IADD3 R43, R43, 0x1, RZ ;  /* 0x000000012b2b4810 */ /* 0x000fe40007ffe0ff */
[----:B------:R-:W-:Y:S01]  /*06d0*/  ISETP.GE.U32.AND P4, PT, R3, R0, PT ;  /* 0x000000000300720c */ /* 0x000fe20003f86070 */
[----:B------:R-:W-:Y:S01]  /*06e0*/  IMAD.MOV R3, RZ, RZ, -R27 ;  /* 0x000000ffff037224 */ /* 0x000fe200078e0a1b */
[----:B------:R-:W-:-:S03]  /*06f0*/  IADD3 R6, R12, 0x280, RZ ;  /* 0x000002800c067810 */ /* 0x000fc60007ffe0ff */
[C---:B------:R-:W-:Y:S01]  /*0700*/  IMAD R33, R0.reuse, R3, R33 ;  /* 0x0000000300217224 */ /* 0x040fe200078e0221 */
[----:B------:R-:W-:Y:S02]  /*0710*/  IABS R45, R6 ;  /* 0x00000006002d7213 */ /* 0x000fe40000000000 */
[----:B------:R-:W-:Y:S02]  /*0720*/  @!P3 IADD3 R35, R35, 0x1, RZ ;  /* 0x000000012323b810 */ /* 0x000fe40007ffe0ff */
[----:B------:R-:W-:Y:S02]  /*0730*/  @!P2 IADD3 R29, R29, -R0, RZ ;  /* 0x800000001d1da210 */ /* 0x000fe40007ffe0ff */
[----:B------:R-:W-:Y:S01]  /*0740*/  ISETP.GT.U32.AND P3, PT, R0, R33, PT ;  /* 0x000000210000720c */ /* 0x000fe20003f64070 */
[----:B------:R-:W-:Y:S01]  /*0750*/  IMAD.HI.U32 R15, R40, R45, RZ ;  /* 0x0000002d280f7227 */ /* 0x000fe200078e00ff */
[----:B------:R-:W-:Y:S02]  /*0760*/  @P4 IADD3 R35, R35, 0x1, RZ ;  /* 0x0000000123234810 */ /* 0x000fe40007ffe0ff */
[----:B------:R-:W-:-:S02]  /*0770*/  IADD3 R16, R12, 0x300, RZ ;  /* 0x000003000c107810 */ /* 0x000fc40007ffe0ff */
[----:B------:R-:W-:Y:S02]  /*0780*/  ISETP.GE.U32.AND P4, PT, R29, R0, PT ;  /* 0x000000001d00720c */ /* 0x000fe40003f86070 */
[----:B------:R-:W-:Y:S01]  /*0790*/  IADD3 R26, R12, 0x380, RZ ;  /* 0x000003800c1a7810 */ /* 0x000fe20007ffe0ff */
[----:B------:R-:W-:Y:S01]  /*07a0*/  IMAD.MOV R3, RZ, RZ, -R15 ;  /* 0x000000ffff037224 */ /* 0x000fe200078e0a0f */
[----:B------:R-:W-:Y:S02]  /*07b0*/  IABS R41, R16 ;  /* 0x0000001000297213 */ /* 0x000fe40000000000 */
[----:B------:R-:W-:Y:S01]  /*07c0*/  IABS R29, R26 ;  /* 0x0000001a001d7213 */ /* 0x000fe20000000000 */
[----:B------:R-:W-:Y:S01]  /*07d0*/  IMAD R3, R0, R3, R45 ;  /* 0x0000000300037224 */ /* 0x000fe200078e022d */
[----:B------:R-:W-:Y:S01]  /*07e0*/  @!P2 IADD3 R34, R34, 0x1, RZ ;  /* 0x000000012222a810 */ /* 0x000fe20007ffe0ff */
[----:B------:R-:W-:Y:S01]  /*07f0*/  @!P3 IMAD.IADD R33, R33, 0x1, -R0 ;  /* 0x000000012121b824 */ /* 0x000fe200078e0a00 */
[----:B------:R-:W-:Y:S01]  /*0800*/  MOV R45, R29 ;  /* 0x0000001d002d7202 */ /* 0x000fe20000000f00 */
[----:B------:R-:W-:Y:S01]  /*0810*/  IMAD.HI.U32 R29, R40, R41, RZ ;  /* 0x00000029281d7227 */ /* 0x000fe200078e00ff */
[----:B------:R-:W-:-:S02]  /*0820*/  ISETP.GT.U32.AND P2, PT, R0, R3, PT ;  /* 0x000000030000720c */ /* 0x000fc40003f44070 */
[----:B------:R-:W-:Y:S02]  /*0830*/  @P4 IADD3 R34, R34, 0x1, RZ ;  /* 0x0000000122224810 */ /* 0x000fe40007ffe0ff */
[----:B------:R-:W-:Y:S02]  /*0840*/  ISETP.GE.U32.AND P4, PT, R33, R0, PT ;  /* 0x000000002100720c */ /* 0x000fe40003f86070 */
[----:B------:R-:W-:Y:S01]  /*0850*/  IADD3 R32, -R29, RZ, RZ ;  /* 0x000000ff1d207210 */ /* 0x000fe20007ffe1ff */
[----:B------:R-:W-:-:S04]  /*0860*/  IMAD.HI.U32 R40, R40, R45, RZ ;  /* 0x0000002d28287227 */ /* 0x000fc800078e00ff */
[C---:B------:R-:W-:Y:S01]  /*0870*/  IMAD R41, R0.reuse, R32, R41 ;  /* 0x0000002000297224 */ /* 0x040fe200078e0229 */
[----:B------:R-:W-:Y:S01]  /*0880*/  @!P3 IADD3 R27, R27, 0x1, RZ ;  /* 0x000000011b1bb810 */ /* 0x000fe20007ffe0ff */
[----:B------:R-:W-:Y:S01]  /*0890*/  IMAD.MOV R33, RZ, RZ, -R40 ;  /* 0x000000ffff217224 */ /* 0x000fe200078e0a28 */
[-C--:B------:R-:W-:Y:S02]  /*08a0*/  @!P2 IADD3 R3, R3, -R0.reuse, RZ ;  /* 0x800000000303a210 */ /* 0x080fe40007ffe0ff */
[C---:B------:R-:W-:Y:S02]  /*08b0*/  ISETP.GT.U32.AND P3, PT, R0.reuse, R41, PT ;  /* 0x000000290000720c */ /* 0x040fe40003f64070 */
[----:B------:R-:W-:Y:S01]  /*08c0*/  @P4 IADD3 R27, R27, 0x1, RZ ;  /* 0x000000011b1b4810 */ /* 0x000fe20007ffe0ff */
[----:B------:R-:W-:Y:S01]  /*08d0*/  IMAD R33, R0, R33, R45 ;  /* 0x0000002100217224 */ /* 0x000fe200078e022d */
[----:B------:R-:W-:Y:S02]  /*08e0*/  ISETP.GE.U32.AND P4, PT, R3, R0, PT ;  /* 0x000000000300720c */ /* 0x000fe40003f86070 */
[----:B------:R-:W-:-:S02]  /*08f0*/  @!P2 IADD3 R15, R15, 0x1, RZ ;  /* 0x000000010f0fa810 */ /* 0x000fc40007ffe0ff */
[----:B------:R-:W-:-:S05]  /*0900*/  ISETP.GT.U32.AND P2, PT, R0, R33, PT ;  /* 0x000000210000720c */ /* 0x000fca0003f44070 */
[----:B------:R-:W-:-:S04]  /*0910*/  @!P3 IMAD.IADD R41, R41, 0x1, -R0 ;  /* 0x000000012929b824 */ /* 0x000fc800078e0a00 */
[----:B------:R-:W-:Y:S02]  /*0920*/  @P4 IADD3 R15, R15, 0x1, RZ ;  /* 0x000000010f0f4810 */ /* 0x000fe40007ffe0ff */
[-C--:B------:R-:W-:Y:S02]  /*0930*/  ISETP.GE.U32.AND P4, PT, R41, R0.reuse, PT ;  /* 0x000000002900720c */ /* 0x080fe40003f86070 */
[-C--:B------:R-:W-:Y:S02]  /*0940*/  @!P2 IADD3 R33, R33, -R0.reuse, RZ ;  /* 0x800000002121a210 */ /* 0x080fe40007ffe0ff */
[----:B------:R-:W-:Y:S02]  /*0950*/  @!P3 IADD3 R29, R29, 0x1, RZ ;  /* 0x000000011d1db810 */ /* 0x000fe40007ffe0ff */
[----:B------:R-:W-:Y:S02]  /*0960*/  ISETP.GE.U32.AND P3, PT, R33, R0, PT ;  /* 0x000000002100720c */ /* 0x000fe40003f66070 */
[----:B------:R-:W-:-:S02]  /*0970*/  LOP3.LUT R0, R12, c[0x0][0x1a0], RZ, 0x3c, !PT ;  /* 0x000068000c007a12 */ /* 0x000fc400078e3cff */
[----:B------:R-:W-:-:S03]  /*0980*/  LOP3.LUT R3, R2, c[0x0][0x1a0], RZ, 0x3c, !PT ;  /* 0x0000680002037a12 */ /* 0x000fc600078e3cff */
[----:B------:R-:W-:Y:S02]  /*0990*/  @P4 IADD3 R29, R29, 0x1, RZ ;  /* 0x000000011d1d4810 */ /* 0x000fe40007ffe0ff */
[----:B------:R-:W-:Y:S02]  /*09a0*/  ISETP.GE.AND P4, PT, R0, RZ, PT ;  /* 0x000000ff0000720c */ /* 0x000fe40003f86270 */
[----:B------:R-:W-:Y:S02]  /*09b0*/  @!P2 IADD3 R40, R40, 0x1, RZ ;  /* 0x000000012828a810 */ /* 0x000fe40007ffe0ff */
[----:B------:R-:W-:Y:S02]  /*09c0*/  LOP3.LUT R0, R10, c[0x0][0x1a0], RZ, 0x3c, !PT ;  /* 0x000068000a007a12 */ /* 0x000fe400078e3cff */
[----:B------:R-:W-:Y:S02]  /*09d0*/  ISETP.GE.AND P2, PT, R3, RZ, PT ;  /* 0x000000ff0300720c */ /* 0x000fe40003f46270 */
[----:B------:R-:W-:-:S02]  /*09e0*/  @P3 IADD3 R40, R40, 0x1, RZ ;  /* 0x0000000128283810 */ /* 0x000fc40007ffe0ff */
[----:B------:R-:W-:Y:S02]  /*09f0*/  ISETP.GE.AND P3, PT, R0, RZ, PT ;  /* 0x000000ff0000720c */ /* 0x000fe40003f66270 */
[----:B------:R-:W-:Y:S01]  /*0a00*/  LOP3.LUT R0, R14, c[0x0][0x1a0], RZ, 0x3c, !PT ;  /* 0x000068000e007a12 */ /* 0x000fe200078e3cff */
[----:B------:R-:W-:Y:S01]  /*0a10*/  @!P4 IMAD.MOV R47, RZ, RZ, -R47 ;  /* 0x000000ffff2fc224 */ /* 0x000fe200078e0a2f */
[----:B------:R-:W-:Y:S02]  /*0a20*/  LOP3.LUT R36, R31, c[0x0][0x1a0], RZ, 0x3c, !PT ;  /* 0x000068001f247a12 */ /* 0x000fe400078e3cff */
[----:B------:R-:W-:-:S03]  /*0a30*/  ISETP.GE.AND P4, PT, R0, RZ, PT ;  /* 0x000000ff0000720c */ /* 0x000fc60003f86270 */
[----:B------:R-:W-:Y:S02]  /*0a40*/  @!P2 IADD3 R43, -R43, RZ, RZ ;  /* 0x000000ff2b2ba210 */ /* 0x000fe40007ffe1ff */
[----:B------:R-:W-:Y:S01]  /*0a50*/  ISETP.GE.AND P2, PT, R36, RZ, PT ;  /* 0x000000ff2400720c */ /* 0x000fe20003f46270 */
[CC--:B------:R-:W-:Y:S01]  /*0a60*/  IMAD.WIDE R32, R5.reuse, R4.reuse, c[0x0][0x178] ;  /* 0x00005e0005207625 */ /* 0x0c0fe200078e0204 */
[----:B------:R-:W-:Y:S02]  /*0a70*/  PRMT R3, RZ, 0x7610, R3 ;  /* 0x00007610ff037816 */ /* 0x000fe40000000003 */
[----:B------:R-:W-:Y:S01]  /*0a80*/  LOP3.LUT R0, R6, c[0x0][0x1a0], RZ, 0x3c, !PT ;  /* 0x0000680006007a12 */ /* 0x000fe200078e3cff */
[----:B------:R-:W-:Y:S01]  /*0a90*/  @!P3 IMAD.MOV R35, RZ, RZ, -R35 ;  /* 0x000000ffff23b224 */ /* 0x000fe200078e0a23 */
[----:B------:R-:W-:Y:S02]  /*0aa0*/  LOP3.LUT R36, R16, c[0x0][0x1a0], RZ, 0x3c, !PT ;  /* 0x0000680010247a12 */ /* 0x000fe400078e3cff */
[----:B------:R-:W-:Y:S01]  /*0ab0*/  ISETP.GE.AND P3, PT, R0, RZ, PT ;  /* 0x000000ff0000720c */ /* 0x000fe20003f66270 */
[----:B------:R0:W4:Y:S01]  /*0ac0*/  @P1 LDG.E.EL.U16 R3, [R32.64] ;  /* 0x0000000620031981 */ /* 0x000122000c2e1500 */
[----:B------:R-:W-:Y:S01]  /*0ad0*/  @!P4 IMAD.MOV R34, RZ, RZ, -R34 ;  /* 0x000000ffff22c224 */ /* 0x000fe200078e0a22 */
[----:B------:R-:W-:Y:S01]  /*0ae0*/  ISETP.GE.AND P4, PT, R36, RZ, PT ;  /* 0x000000ff2400720c */ /* 0x000fe20003f86270 */
[----:B------:R-:W-:-:S04]  /*0af0*/  IMAD.WIDE R44, R5, R4, c[0x0][0x188] ;  /* 0x00006200052c7625 */ /* 0x000fc800078e0204 */
[----:B0-----:R-:W-:Y:S01]  /*0b00*/  IMAD.WIDE R32, R5, R4, c[0x0][0x190] ;  /* 0x0000640005207625 */ /* 0x001fe200078e0204 */
[----:B------:R-:W-:Y:S02]  /*0b10*/  MOV R5, R27 ;  /* 0x0000001b00057202 */ /* 0x000fe40000000f00 */
[----:B------:R-:W-:Y:S02]  /*0b20*/  PRMT R38, RZ, 0x7610, R38 ;  /* 0x00007610ff267816 */ /* 0x000fe40000000026 */
[----:B------:R-:W-:Y:S02]  /*0b30*/  @!P2 IADD3 R5, -R5, RZ, RZ ;  /* 0x000000ff0505a210 */ /* 0x000fe40007ffe1ff */
[----:B------:R-:W-:Y:S02]  /*0b40*/  ISETP.LT.AND P2, PT, R14, c[0x0][0x1ac], !P6 ;  /* 0x00006b000e007a0c */ /* 0x000fe40007741270 */
[----:B------:R-:W-:Y:S02]  /*0b50*/  LOP3.LUT R27, R26, c[0x0][0x1a0], RZ, 0x3c, !PT ;  /* 0x000068001a1b7a12 */ /* 0x000fe400078e3cff */
[----:B------:R-:W-:Y:S01]  /*0b60*/  IADD3 R41, R11, 0x3c000, RZ ;  /* 0x0003c0000b297810 */ /* 0x000fe20007ffe0ff */
[----:B------:R-:W-:Y:S01]  /*0b70*/  @!P3 IMAD.MOV R15, RZ, RZ, -R15 ;  /* 0x000000ffff0fb224 */ /* 0x000fe200078e0a0f */
[----:B------:R-:W-:Y:S01]  /*0b80*/  PRMT R0, RZ, 0x7610, R0 ;  /* 0x00007610ff007816 */ /* 0x000fe20000000000 */
[----:B------:R0:W4:Y:S01]  /*0b90*/  @P1 LDG.E.EL.U16 R38, [R44.64] ;  /* 0x000000062c261981 */ /* 0x000122000c2e1500 */
[----:B------:R-:W-:-:S02]  /*0ba0*/  ISETP.GE.AND P3, PT, R27, RZ, PT ;  /* 0x000000ff1b00720c */ /* 0x000fc40003f66270 */
[----:B------:R-:W-:Y:S02]  /*0bb0*/  PRMT R27, RZ, 0x7610, R27 ;  /* 0x00007610ff1b7816 */ /* 0x000fe4000000001b */
[----:B------:R-:W-:Y:S01]  /*0bc0*/  @!P4 IADD3 R29, -R29, RZ, RZ ;  /* 0x000000ff1d1dc210 */ /* 0x000fe20007ffe1ff */
[----:B------:R1:W4:Y:S01]  /*0bd0*/  @P1 LDG.E.EL.U16 R0, [R32.64] ;  /* 0x0000000620001981 */ /* 0x000322000c2e1500 */
[----:B------:R-:W-:Y:S02]  /*0be0*/  ISETP.NE.AND P4, PT, RZ, c[0x0][0x1a0], PT ;  /* 0x00006800ff007a0c */ /* 0x000fe40003f85270 */
[----:B------:R-:W-:Y:S01]  /*0bf0*/  LOP3.LUT R46, RZ, c[0x0][0x1a0], RZ, 0x33, !PT ;  /* 0x00006800ff2e7a12 */ /* 0x000fe200078e33ff */
[----:B0-----:R-:W-:-:S05]  /*0c00*/  IMAD.WIDE R44, R41, R7, c[0x0][0x170] ;  /* 0x00005c00292c7625 */ /* 0x001fca00078e0207 */
[----:B------:R0:W4:Y:S01]  /*0c10*/  @P2 LDG.E.EL.U16 R27, [R44.64] ;  /* 0x000000062c1b2981 */ /* 0x000122000c2e1500 */
[----:B-1----:R-:W-:Y:S02]  /*0c20*/  SEL R33, R46, R5, !P4 ;  /* 0x000000052e217207 */ /* 0x002fe40006000000 */
[----:B------:R-:W-:Y:S01]  /*0c30*/  PRMT R5, RZ, 0x7610, R5 ;  /* 0x00007610ff057816 */ /* 0x000fe20000000005 */
[----:B--2---:R-:W-:Y:S02]  /*0c40*/  HADD2.F32 R21, -RZ, R21.H0_H0 ;  /* 0x20000015ff157230 */ /* 0x004fe40000004100 */
[----:B0-----:R-:W-:-:S04]  /*0c50*/  IMAD.WIDE R44, R41, R7, c[0x0][0x160] ;  /* 0x00005800292c7625 */ /* 0x001fc800078e0207 */
[----:B---3--:R-:W-:Y:S01]  /*0c60*/  HADD2.F32 R24, -RZ, R24.H0_H0 ;  /* 0x20000018ff187230 */ /* 0x008fe20000004100 */
[----:B------:R0:W2:Y:S01]  /*0c70*/  @P2 LDG.E.EL.U16 R5, [R44.64] ;  /* 0x000000062c052981 */ /* 0x0000a2000c2e1500 */
[----:B-----5:R-:W-:-:S03]  /*0c80*/  HADD2.F32 R39, -RZ, R39.H0_H0 ;  /* 0x20000027ff277230 */ /* 0x020fc60000004100 */
[----:B------:R-:W-:Y:S01]  /*0c90*/  FADD R24, R24, R21 ;  /* 0x0000001518187221 */ /* 0x000fe20000000000 */
[----:B------:R-:W-:Y:S01]  /*0ca0*/  SEL R36, R46, R43, !P4 ;  /* 0x0000002b2e247207 */ /* 0x000fe20006000000 */
[----:B------:R-:W-:Y:S02]  /*0cb0*/  HADD2.F32 R22, -RZ, R22.H0_H0 ;  /* 0x20000016ff167230 */ /* 0x000fe40000004100 */
[--C-:B------:R-:W-:Y:S01]  /*0cc0*/  FFMA R43, R39, 0.125, R24.reuse ;  /* 0x3e000000272b7823 */ /* 0x100fe20000000018 */
[----:B------:R-:W-:Y:S01]  /*0cd0*/  HADD2.F32 R39, -RZ, R8.H0_H0 ;  /* 0x20000008ff277230 */ /* 0x000fe20000004100 */
[----:B------:R-:W-:Y:S01]  /*0ce0*/  PRMT R24, RZ, 0x7610, R24 ;  /* 0x00007610ff187816 */ /* 0x000fe20000000018 */
[----:B------:R-:W-:-:S03]  /*0cf0*/  IMAD.WIDE R48, R41, R4, c[0x0][0x178] ;  /* 0x00005e0029307625 */ /* 0x000fc600078e0204 */
[----:B------:R-:W-:Y:S01]  /*0d00*/  FADD R39, R39, R22 ;  /* 0x0000001627277221 */ /* 0x000fe20000000000 */
[----:B------:R-:W-:Y:S01]  /*0d10*/  HADD2.F32 R28, -RZ, R28.H0_H0 ;  /* 0x2000001cff1c7230 */ /* 0x000fe20000004100 */
[----:B------:R1:W3:Y:S01]  /*0d20*/  @P2 LDG.E.EL.U16 R24, [R48.64] ;  /* 0x0000000630182981 */ /* 0x0002e2000c2e1500 */
[----:B------:R-:W-:Y:S02]  /*0d30*/  @!P3 IMAD.MOV R40, RZ, RZ, -R40 ;  /* 0x000000ffff28b224 */ /* 0x000fe400078e0a28 */
[----:B------:R-:W-:Y:S01]  /*0d40*/  HADD2.F32 R23, -RZ, R23.H0_H0 ;  /* 0x20000017ff177230 */ /* 0x000fe20000004100 */
[----:B------:R-:W-:Y:S01]  /*0d50*/  SEL R32, R46, R15, !P4 ;  /* 0x0000000f2e207207 */ /* 0x000fe20006000000 */
[----:B0-----:R-:W-:Y:S01]  /*0d60*/  FFMA R45, R28, 0.125, R39 ;  /* 0x3e0000001c2d7823 */ /* 0x001fe20000000027 */
[----:B------:R-:W-:Y:S01]  /*0d70*/  ISETP.LT.AND P3, PT, R31, c[0x0][0x1ac], !P6 ;  /* 0x00006b001f007a0c */ /* 0x000fe20007761270 */
[----:B------:R-:W-:Y:S01]  /*0d80*/  HADD2.F32 R44, -RZ, R25.H0_H0 ;  /* 0x20000019ff2c7230 */ /* 0x000fe20000004100 */
[C---:B------:R-:W-:Y:S01]  /*0d90*/  SEL R42, R46.reuse, R47, !P4 ;  /* 0x0000002f2e2a7207 */ /* 0x040fe20006000000 */
[----:B------:R-:W-:Y:S01]  /*0da0*/  HADD2.F32 R20, -RZ, R20.H0_H0 ;  /* 0x20000014ff147230 */ /* 0x000fe20000004100 */
[C---:B------:R-:W-:Y:S01]  /*0db0*/  SEL R35, R46.reuse, R35, !P4 ;  /* 0x000000232e237207 */ /* 0x040fe20006000000 */
[----:B------:R-:W-:Y:S01]  /*0dc0*/  HADD2.F32 R25, -RZ, R19.H0_H0 ;  /* 0x20000013ff197230 */ /* 0x000fe20000004100 */
[----:B------:R-:W-:Y:S01]  /*0dd0*/  SEL R34, R46, R34, !P4 ;  /* 0x000000222e227207 */ /* 0x000fe20006000000 */
[----:B------:R-:W-:Y:S01]  /*0de0*/  FADD R23, R22, R23 ;  /* 0x0000001716177221 */ /* 0x000fe20000000000 */
[----:B------:R-:W-:-:S02]  /*0df0*/  SEL R29, R46, R29, !P4 ;  /* 0x0000001d2e1d7207 */ /* 0x000fc40006000000 */
[----:B------:R-:W-:Y:S01]  /*0e00*/  SEL R15, R46, R40, !P4 ;  /* 0x000000282e0f7207 */ /* 0x000fe20006000000 */
[----:B------:R-:W-:Y:S01]  /*0e10*/  IMAD.WIDE R46, R41, R4, c[0x0][0x188] ;  /* 0x00006200292e7625 */ /* 0x000fe200078e0204 */
[----:B------:R-:W-:Y:S02]  /*0e20*/  PRMT R28, RZ, 0x7610, R28 ;  /* 0x00007610ff1c7816 */ /* 0x000fe4000000001c */
[----:B------:R-:W-:Y:S01]  /*0e30*/  IADD3 R19, R11, 0x50000, RZ ;  /* 0x000500000b137810 */ /* 0x000fe20007ffe0ff */
[----:B------:R-:W-:Y:S01]  /*0e40*/  FADD R44, R21, R44 ;  /* 0x0000002c152c7221 */ /* 0x000fe20000000000 */
[--C-:B------:R-:W-:Y:S01]  /*0e50*/  FFMA R20, R20, 0.125, R23.reuse ;  /* 0x3e00000014147823 */ /* 0x100fe20000000017 */
[----:B------:R-:W-:Y:S01]  /*0e60*/  PRMT R23, RZ, 0x7610, R23 ;  /* 0x00007610ff177816 */ /* 0x000fe20000000017 */
[----:B------:R0:W5:Y:S01]  /*0e70*/  @P2 LDG.E.EL.U16 R28, [R46.64] ;  /* 0x000000062e1c2981 */ /* 0x000162000c2e1500 */
[----:B------:R-:W-:Y:S01]  /*0e80*/  FFMA R44, R25, 0.125, R44 ;  /* 0x3e000000192c7823 */ /* 0x000fe2000000002c */
[----:B------:R-:W-:Y:S01]  /*0e90*/  PRMT R25, RZ, 0x7610, R25 ;  /* 0x00007610ff197816 */ /* 0x000fe20000000019 */
[----:B-1----:R-:W-:Y:S01]  /*0ea0*/  IMAD.WIDE R48, R19, R7, c[0x0][0x170] ;  /* 0x00005c0013307625 */ /* 0x002fe200078e0207 */
[----:B------:R-:W-:-:S03]  /*0eb0*/  PRMT R8, RZ, 0x7610, R8 ;  /* 0x00007610ff087816 */ /* 0x000fc60000000008 */
[----:B------:R-:W-:Y:S01]  /*0ec0*/  IMAD.WIDE R40, R41, R4, c[0x0][0x190] ;  /* 0x0000640029287625 */ /* 0x000fe200078e0204 */
[----:B------:R1:W5:Y:S03]  /*0ed0*/  @P3 LDG.E.EL.U16 R25, [R48.64] ;  /* 0x0000000630193981 */ /* 0x000366000c2e1500 */
[----:B0-----:R-:W-:Y:S01]  /*0ee0*/  IMAD.WIDE R46, R19, R7, c[0x0][0x160] ;  /* 0x00005800132e7625 */ /* 0x001fe200078e0207 */
[----:B------:R0:W5:Y:S04]  /*0ef0*/  @P2 LDG.E.EL.U16 R8, [R40.64] ;  /* 0x0000000628082981 */ /* 0x000168000c2e1500 */
[----:B------:R1:W5:Y:S01]  /*0f00*/  @P3 LDG.E.EL.U16 R23, [R46.64] ;  /* 0x000000062e173981 */ /* 0x000362000c2e1500 */
[----:B------:R-:W-:-:S05]  /*0f10*/  HADD2.F32 R17, -RZ, R17.H0_H0 ;  /* 0x20000011ff117230 */ /* 0x000fca0000004100 */
[----:B0-----:R-:W-:Y:S01]  /*0f20*/  FADD R41, R17, R20 ;  /* 0x0000001411297221 */ /* 0x001fe20000000000 */
[----:B------:R-:W-:Y:S01]  /*0f30*/  HADD2.F32 R20, -RZ, R9.H0_H0 ;  /* 0x20000009ff147230 */ /* 0x000fe20000004100 */
[----:B------:R-:W-:Y:S01]  /*0f40*/  PRMT R17, RZ, 0x7610, R17 ;  /* 0x00007610ff117816 */ /* 0x000fe20000000011 */
[----:B-1----:R-:W-:-:S03]  /*0f50*/  IMAD.WIDE R48, R19, R4, c[0x0][0x178] ;  /* 0x00005e0013307625 */ /* 0x002fc600078e0204 */
[--C-:B------:R-:W-:Y:S01]  /*0f60*/  FADD R9, R21, R20.reuse ;  /* 0x0000001415097221 */ /* 0x100fe20000000000 */
[----:B------:R-:W-:Y:S01]  /*0f70*/  PRMT R20, RZ, 0x7610, R20 ;  /* 0x00007610ff147816 */ /* 0x000fe20000000014 */
[----:B------:R-:W-:Y:S01]  /*0f80*/  IMAD.WIDE R46, R19, R4, c[0x0][0x188] ;  /* 0x00006200132e7625 */ /* 0x000fe200078e0204 */
[----:B------:R3:W5:Y:S04]  /*0f90*/  @P3 LDG.E.EL.U16 R17, [R48.64] ;  /* 0x0000000630113981 */ /* 0x000768000c2e1500 */
[----:B------:R0:W5:Y:S01]  /*0fa0*/  @P3 LDG.E.EL.U16 R20, [R46.64] ;  /* 0x000000062e143981 */ /* 0x000162000c2e1500 */
[----:B------:R-:W-:-:S05]  /*0fb0*/  HADD2.F32 R30, -RZ, R30.H0_H0 ;  /* 0x2000001eff1e7230 */ /* 0x000fca0000004100 */
[----:B------:R-:W-:Y:S01]  /*0fc0*/  FADD R45, R30, R45 ;  /* 0x0000002d1e2d7221 */ /* 0x000fe20000000000 */
[----:B------:R-:W-:Y:S01]  /*0fd0*/  ISETP.LT.AND P4, PT, R6, c[0x0][0x1ac], !P6 ;  /* 0x00006b0006007a0c */ /* 0x000fe20007781270 */
[----:B------:R-:W-:-:S05]  /*0fe0*/  HADD2.F32 R18, -RZ, R18.H0_H0 ;  /* 0x20000012ff127230 */ /* 0x000fca0000004100 */
[--C-:B------:R-:W-:Y:S01]  /*0ff0*/  FFMA R30, R18, 0.125, R9.reuse ;  /* 0x3e000000121e7823 */ /* 0x100fe20000000009 */
[----:B------:R-:W-:Y:S01]  /*1000*/  PRMT R9, RZ, 0x7610, R9 ;  /* 0x00007610ff097816 */ /* 0x000fe20000000009 */
[----:B------:R-:W-:-:S05]  /*1010*/  IMAD.WIDE R18, R19, R4, c[0x0][0x190] ;  /* 0x0000640013127625 */ /* 0x000fca00078e0204 */
[----:B------:R2:W5:Y:S01]  /*1020*/  @P3 LDG.E.EL.U16 R9, [R18.64] ;  /* 0x0000000612093981 */ /* 0x000562000c2e1500 */
[----:B------:R-:W-:Y:S02]  /*1030*/  IADD3 R39, R11, 0x64000, RZ ;  /* 0x000640000b277810 */ /* 0x000fe40007ffe0ff */
[----:B------:R-:W-:-:S03]  /*1040*/  PRMT R40, RZ, 0x7610, R40 ;  /* 0x00007610ff287816 */ /* 0x000fc60000000028 */
[----:B0-----:R-:W-:Y:S01]  /*1050*/  IMAD.WIDE R46, R39, R7, c[0x0][0x170] ;  /* 0x00005c00272e7625 */ /* 0x001fe200078e0207 */
[----:B------:R-:W-:Y:S02]  /*1060*/  ISETP.LT.AND P5, PT, R16, c[0x0][0x1ac], !P6 ;  /* 0x00006b0010007a0c */ /* 0x000fe400077a1270 */
[----:B------:R-:W-:Y:S01]  /*1070*/  ISETP.LT.AND P6, PT, R26, c[0x0][0x1ac], !P6 ;  /* 0x00006b001a007a0c */ /* 0x000fe200077c1270 */
[----:B------:R-:W-:Y:S02]  /*1080*/  ULDC UR4, c[0x0][0x1a8] ;  /* 0x00006a0000047ab9 */ /* 0x000fe40000000800 */
[----:B------:R-:W-:Y:S02]  /*1090*/  ULDC UR5, c[0x0][0x1a4] ;  /* 0x0000690000057ab9 */ /* 0x000fe40000000800 */
[----:B------:R-:W-:Y:S01]  /*10a0*/  UIMAD UR4, UR4, UR5, URZ ;  /* 0x00000005040472a4 */ /* 0x000fe2000f8e023f */
[----:B------:R-:W-:-:S03]  /*10b0*/  FADD R44, R44, R41 ;  /* 0x000000292c2c7221 */ /* 0x000fc60000000000 */
[----:B------:R-:W-:Y:S01]  /*10c0*/  UIMAD UR5, UR4, 0x280, URZ ;  /* 0x00000280040578a4 */ /* 0x000fe2000f8e023f */
[----:B------:R-:W-:-:S05]  /*10d0*/  FADD R43, R43, R45 ;  /* 0x0000002d2b2b7221 */ /* 0x000fca0000000000 */
[----:B------:R-:W-:Y:S02]  /*10e0*/  F2FP.F16.F32.PACK_AB R43, R44, R43 ;  /* 0x0000002b2c2b723e */ /* 0x000fe400000000ff */
[----:B------:R-:W-:Y:S01]  /*10f0*/  PRMT R44, RZ, 0x7610, R44 ;  /* 0x00007610ff2c7816 */ /* 0x000fe2000000002c */
[----:B----4-:R-:W-:-:S05]  /*1100*/  HADD2.F32 R3, -RZ, R3.H0_H0 ;  /* 0x20000003ff037230 */ /* 0x010fca0000004100 */
[----:B------:R-:W-:Y:S01]  /*1110*/  FADD R3, R22, R3 ;  /* 0x0000000316037221 */ /* 0x000fe20000000000 */
[----:B------:R-:W-:-:S05]  /*1120*/  HADD2.F32 R38, -RZ, R38.H0_H0 ;  /* 0x20000026ff267230 */ /* 0x000fca0000004100 */
[----:B------:R-:W-:Y:S01]  /*1130*/  FFMA R3, R38, 0.125, R3 ;  /* 0x3e00000026037823 */ /* 0x000fe20000000003 */
[----:B------:R-:W-:Y:S02]  /*1140*/  HADD2.F32 R0, -RZ, R0.H0_H0 ;  /* 0x20000000ff007230 */ /* 0x000fe40000004100 */
[----:B------:R-:W-:-:S03]  /*1150*/  HADD2.F32 R27, -RZ, R27.H0_H0 ;  /* 0x2000001bff1b7230 */ /* 0x000fc60000004100 */
[----:B------:R-:W-:Y:S01]  /*1160*/  FADD R3, R0, R3 ;  /* 0x0000000300037221 */ /* 0x000fe20000000000 */
[----:B------:R-:W-:-:S06]  /*1170*/  PRMT R0, RZ, 0x7610, R0 ;  /* 0x00007610ff007816 */ /* 0x000fcc0000000000 */
[----:B------:R0:W4:Y:S01]  /*1180*/  @P4 LDG.E.EL.U16 R0, [R46.64] ;  /* 0x000000062e004981 */ /* 0x000122000c2e1500 */
[----:B--2---:R-:W-:Y:S01]  /*1190*/  HADD2.F32 R18, -RZ, R5.H0_H0 ;  /* 0x20000005ff127230 */ /* 0x004fe20000004100 */
[----:B------:R-:W-:-:S04]  /*11a0*/  PRMT R5, RZ, 0x7610, R5 ;  /* 0x00007610ff057816 */ /* 0x000fc80000000005 */
[----:B------:R-:W-:-:S04]  /*11b0*/  FADD R18, R21, R18 ;  /* 0x0000001215127221 */ /* 0x000fc80000000000 */
[----:B------:R-:W-:Y:S01]  /*11c0*/  FFMA R27, R27, 0.125, R18 ;  /* 0x3e0000001b1b7823 */ /* 0x000fe20000000012 */
[----:B------:R-:W-:-:S05]  /*11d0*/  IMAD.WIDE R18, R39, R7, c[0x0][0x160] ;  /* 0x0000580027127625 */ /* 0x000fca00078e0207 */
[----:B------:R1:W2:Y:S01]  /*11e0*/  @P4 LDG.E.EL.U16 R5, [R18.64] ;  /* 0x0000000612054981 */ /* 0x0002a2000c2e1500 */
[----:B---3--:R-:W-:Y:S01]  /*11f0*/  HADD2.F32 R49, -RZ, R24.H0_H0 ;  /* 0x20000018ff317230 */ /* 0x008fe20000004100 */
[----:B------:R-:W-:Y:S01]  /*1200*/  PRMT R24, RZ, 0x7610, R24 ;  /* 0x00007610ff187816 */ /* 0x000fe20000000018 */
[----:B0-----:R-:W-:-:S05]  /*1210*/  IMAD.WIDE R46, R39, R4, c[0x0][0x178] ;  /* 0x00005e00272e7625 */ /* 0x001fca00078e0204 */
[----:B------:R0:W3:Y:S01]  /*1220*/  @P4 LDG.E.EL.U16 R24, [R46.64] ;  /* 0x000000062e184981 */ /* 0x0000e2000c2e1500 */
[----:B-1----:R-:W-:-:S05]  /*1230*/  IMAD.WIDE R18, R39, R4, c[0x0][0x188] ;  /* 0x0000620027127625 */ /* 0x002fca00078e0204 */
[----:B------:R1:W3:Y:S01]  /*1240*/  @P4 LDG.E.EL.U16 R40, [R18.64] ;  /* 0x0000000612284981 */ /* 0x0002e2000c2e1500 */
[----:B0-----:R-:W-:Y:S02]  /*1250*/  IADD3 R47, -R42, RZ, RZ ;  /* 0x000000ff2a2f7210 */ /* 0x001fe40007ffe1ff */
[----:B-1----:R-:W-:-:S03]  /*1260*/  IADD3 R19, -R35, RZ, RZ ;  /* 0x000000ff23137210 */ /* 0x002fc60007ffe1ff */
[----:B------:R-:W-:Y:S02]  /*1270*/  IMAD R12, R47, c[0x0][0x1a0], R12 ;  /* 0x000068002f0c7a24 */ /* 0x000fe400078e020c */
[----:B------:R-:W-:Y:S02]  /*1280*/  IMAD R10, R19, c[0x0][0x1a0], R10 ;  /* 0x00006800130a7a24 */ /* 0x000fe400078e020a */
[----:B------:R-:W-:Y:S02]  /*1290*/  IMAD.MOV R19, RZ, RZ, -R34 ;  /* 0x000000ffff137224 */ /* 0x000fe400078e0a22 */
[----:B------:R-:W-:Y:S02]  /*12a0*/  IMAD.MOV R47, RZ, RZ, -R36 ;  /* 0x000000ffff2f7224 */ /* 0x000fe400078e0a24 */
[----:B------:R-:W-:Y:S02]  /*12b0*/  IMAD R14, R19, c[0x0][0x1a0], R14 ;  /* 0x00006800130e7a24 */ /* 0x000fe400078e020e */
[----:B------:R-:W-:-:S02]  /*12c0*/  IMAD.MOV R19, RZ, RZ, -R32 ;  /* 0x000000ffff137224 */ /* 0x000fc400078e0a20 */
[----:B-----5:R-:W-:Y:S02]  /*12d0*/  HADD2.F32 R38, -RZ, R23.H0_H0 ;  /* 0x20000017ff267230 */ /* 0x020fe40000004100 */
[----:B------:R-:W-:Y:S02]  /*12e0*/  HADD2.F32 R25, -RZ, R25.H0_H0 ;  /* 0x20000019ff197230 */ /* 0x000fe40000004100 */
[----:B------:R-:W-:Y:S01]  /*12f0*/  IMAD R18, R47, c[0x0][0x1a0], R2 ;  /* 0x000068002f127a24 */ /* 0x000fe200078e0202 */
[----:B------:R-:W-:Y:S01]  /*1300*/  FADD R38, R21, R38 ;  /* 0x0000002615267221 */ /* 0x000fe20000000000 */
[----:B------:R-:W-:Y:S01]  /*1310*/  IADD3 R2, -R33, RZ, RZ ;  /* 0x000000ff21027210 */ /* 0x000fe20007ffe1ff */
[----:B------:R-:W-:Y:S01]  /*1320*/  IMAD R6, R19, c[0x0][0x1a0], R6 ;  /* 0x0000680013067a24 */ /* 0x000fe200078e0206 */
[----:B------:R-:W-:Y:S01]  /*1330*/  IADD3 R19, -R29, RZ, RZ ;  /* 0x000000ff1d137210 */ /* 0x000fe20007ffe1ff */
[----:B------:R-:W-:Y:S01]  /*1340*/  FFMA R25, R25, 0.125, R38 ;  /* 0x3e00000019197823 */ /* 0x000fe20000000026 */
[----:B------:R-:W-:Y:S01]  /*1350*/  IADD3 R47, R11, 0x78000, RZ ;  /* 0x000780000b2f7810 */ /* 0x000fe20007ffe0ff */
[----:B------:R-:W-:Y:S01]  /*1360*/  IMAD.WIDE R38, R39, R4, c[0x0][0x190] ;  /* 0x0000640027267625 */ /* 0x000fe200078e0204 */
[----:B------:R-:W-:Y:S01]  /*1370*/  PRMT R23, RZ, 0x7610, R23 ;  /* 0x00007610ff177816 */ /* 0x000fe20000000017 */
[----:B------:R-:W-:-:S02]  /*1380*/  FADD R49, R22, R49 ;  /* 0x0000003116317221 */ /* 0x000fc40000000000 */
[----:B------:R-:W-:Y:S02]  /*1390*/  IMAD R31, R2, c[0x0][0x1a0], R31 ;  /* 0x00006800021f7a24 */ /* 0x000fe400078e021f */
[----:B------:R-:W-:Y:S01]  /*13a0*/  HADD2.F32 R28, -RZ, R28.H0_H0 ;  /* 0x2000001cff1c7230 */ /* 0x000fe20000004100 */
[----:B------:R0:W5:Y:S01]  /*13b0*/  @P4 LDG.E.EL.U16 R23, [R38.64] ;  /* 0x0000000626174981 */ /* 0x000162000c2e1500 */
[--C-:B------:R-:W-:Y:S01]  /*13c0*/  IMAD R2, R19, c[0x0][0x1a0], R16.reuse ;  /* 0x0000680013027a24 */ /* 0x100fe200078e0210 */
[----:B------:R-:W-:Y:S01]  /*13d0*/  PRMT R16, RZ, 0x7610, R16 ;  /* 0x00007610ff107816 */ /* 0x000fe20000000010 */
[----:B------:R-:W-:Y:S02]  /*13e0*/  IMAD.MOV R19, RZ, RZ, -R15 ;  /* 0x000000ffff137224 */ /* 0x000fe400078e0a0f */
[----:B------:R-:W-:Y:S01]  /*13f0*/  IMAD.WIDE R52, R47, R7, c[0x0][0x160] ;  /* 0x000058002f347625 */ /* 0x000fe200078e0207 */
[----:B------:R-:W-:-:S03]  /*1400*/  FFMA R28, R28, 0.125, R49 ;  /* 0x3e0000001c1c7823 */ /* 0x000fc60000000031 */
[----:B------:R-:W-:Y:S01]  /*1410*/  IMAD R26, R19, c[0x0][0x1a0], R26 ;  /* 0x00006800131a7a24 */ /* 0x000fe200078e021a */
[----:B0-----:R-:W-:Y:S01]  /*1420*/  PRMT R39, RZ, 0x7610, R39 ;  /* 0x00007610ff277816 */ /* 0x001fe20000000027 */
[C---:B------:R-:W-:Y:S01]  /*1430*/  IMAD.WIDE R48, R47.reuse, R7, c[0x0][0x170] ;  /* 0x00005c002f307625 */ /* 0x040fe200078e0207 */
[----:B------:R0:W5:Y:S01]  /*1440*/  @P5 LDG.E.EL.U16 R16, [R52.64] ;  /* 0x0000000634105981 */ /* 0x000162000c2e1500 */
[----:B------:R-:W-:Y:S02]  /*1450*/  PRMT R19, RZ, 0x7610, R19 ;  /* 0x00007610ff137816 */ /* 0x000fe40000000013 */
[----:B------:R-:W-:Y:S01]  /*1460*/  IMAD.WIDE R50, R47, R4, c[0x0][0x178] ;  /* 0x00005e002f327625 */ /* 0x000fe200078e0204 */
[----:B------:R1:W5:Y:S01]  /*1470*/  @P5 LDG.E.EL.U16 R39, [R48.64] ;  /* 0x0000000630275981 */ /* 0x000362000c2e1500 */
[----:B------:R-:W-:Y:S02]  /*1480*/  PRMT R38, RZ, 0x7610, R38 ;  /* 0x00007610ff267816 */ /* 0x000fe40000000026 */
[----:B------:R-:W-:Y:S01]  /*1490*/  HADD2.F32 R17, -RZ, R17.H0_H0 ;  /* 0x20000011ff117230 */ /* 0x000fe20000004100 */
[----:B------:R0:W5:Y:S01]  /*14a0*/  @P5 LDG.E.EL.U16 R19, [R50.64] ;  /* 0x0000000632135981 */ /* 0x000162000c2e1500 */
[----:B------:R-:W-:-:S03]  /*14b0*/  HADD2.F32 R20, -RZ, R20.H0_H0 ;  /* 0x20000014ff147230 */ /* 0x000fc60000004100 */
[----:B------:R-:W-:Y:S01]  /*14c0*/  FADD R17, R22, R17 ;  /* 0x0000001116117221 */ /* 0x000fe20000000000 */
[----:B-1----:R-:W-:-:S03]  /*14d0*/  IMAD.WIDE R48, R47, R4, c[0x0][0x188] ;  /* 0x000062002f307625 */ /* 0x002fc600078e0204 */
[----:B------:R-:W-:Y:S01]  /*14e0*/  FFMA R17, R20, 0.125, R17 ;  /* 0x3e00000014117823 */ /* 0x000fe20000000011 */
[----:B------:R-:W-:Y:S01]  /*14f0*/  PRMT R20, RZ, 0x7610, R20 ;  /* 0x00007610ff147816 */ /* 0x000fe20000000014 */
[----:B------:R1:W5:Y:S01]  /*1500*/  @P5 LDG.E.EL.U16 R38, [R48.64] ;  /* 0x0000000630265981 */ /* 0x000362000c2e1500 */
[----:B------:R-:W-:Y:S01]  /*1510*/  IMAD.WIDE R46, R47, R4, c[0x0][0x190] ;  /* 0x000064002f2e7625 */ /* 0x000fe200078e0204 */
[----:B------:R-:W-:-:S03]  /*1520*/  IADD3 R11, R11, 0x8c000, RZ ;  /* 0x0008c0000b0b7810 */ /* 0x000fc60007ffe0ff */
[----:B------:R-:W-:Y:S01]  /*1530*/  IMAD R41, R37, UR4, R12 ;  /* 0x0000000425297c24 */ /* 0x000fe2000f8e020c */
[----:B------:R1:W5:Y:S03]  /*1540*/  @P5 LDG.E.EL.U16 R20, [R46.64] ;  /* 0x000000062e145981 */ /* 0x000366000c2e1500 */
[--C-:B------:R-:W-:Y:S01]  /*1550*/  IMAD R42, R42, UR5, R41.reuse ;  /* 0x000000052a2a7c24 */ /* 0x100fe2000f8e0229 */
[----:B------:R-:W-:Y:S01]  /*1560*/  PRMT R41, RZ, 0x7610, R41 ;  /* 0x00007610ff297816 */ /* 0x000fe20000000029 */
[----:B0-----:R-:W-:-:S04]  /*1570*/  IMAD.WIDE R52, R11, R4, c[0x0][0x178] ;  /* 0x00005e000b347625 */ /* 0x001fc800078e0204 */
[C---:B-1----:R-:W-:Y:S01]  /*1580*/  IMAD.WIDE R46, R11.reuse, R7, c[0x0][0x160] ;  /* 0x000058000b2e7625 */ /* 0x042fe200078e0207 */
[----:B------:R-:W5:Y:S04]  /*1590*/  @P6 LDG.E.EL.U16 R44, [R52.64] ;  /* 0x00000006342c6981 */ /* 0x000f68000c2e1500 */
[----:B------:R0:W5:Y:S01]  /*15a0*/  @P6 LDG.E.EL.U16 R41, [R46.64] ;  /* 0x000000062e296981 */ /* 0x000162000c2e1500 */
[----:B------:R-:W-:Y:S01]  /*15b0*/  IMAD.WIDE R48, R11, R4, c[0x0][0x188] ;  /* 0x000062000b307625 */ /* 0x000fe200078e0204 */
[----:B------:R-:W-:-:S03]  /*15c0*/  PRMT R12, RZ, 0x7610, R12 ;  /* 0x00007610ff0c7816 */ /* 0x000fc6000000000c */
[----:B------:R-:W-:-:S04]  /*15d0*/  IMAD.WIDE R50, R11, R4, c[0x0][0x190] ;  /* 0x000064000b327625 */ /* 0x000fc800078e0204 */
[----:B0-----:R-:W-:Y:S01]  /*15e0*/  IMAD.WIDE R46, R11, R7, c[0x0][0x170] ;  /* 0x00005c000b2e7625 */ /* 0x001fe200078e0207 */
[----:B------:R-:W-:Y:S02]  /*15f0*/  PRMT R7, RZ, 0x7610, R7 ;  /* 0x00007610ff077816 */ /* 0x000fe40000000007 */
[----:B------:R-:W-:Y:S02]  /*1600*/  PRMT R4, RZ, 0x7610, R4 ;  /* 0x00007610ff047816 */ /* 0x000fe40000000004 */
[----:B------:R0:W5:Y:S04]  /*1610*/  @P6 LDG.E.EL.U16 R12, [R46.64] ;  /* 0x000000062e0c6981 */ /* 0x000168000c2e1500 */
[----:B------:R-:W5:Y:S04]  /*1620*/  @P6 LDG.E.EL.U16 R7, [R48.64] ;  /* 0x0000000630076981 */ /* 0x000f68000c2e1500 */
[----:B------:R-:W5:Y:S01]  /*1630*/  @P6 LDG.E.EL.U16 R4, [R50.64] ;  /* 0x0000000632046981 */ /* 0x000f62000c2e1500 */
[----:B------:R-:W-:-:S05]  /*1640*/  MOV R11, 0x2 ;  /* 0x00000002000b7802 */ /* 0x000fca0000000f00 */
[----:B0-----:R-:W-:-:S05]  /*1650*/  IMAD.WIDE R46, R42, R11, c[0x0][0x198] ;  /* 0x000066002a2e7625 */ /* 0x001fca00078e020b */
[----:B------:R0:W-:Y:S01]  /*1660*/  @P0 STG.E.U16 [R46.64], R43 ;  /* 0x0000002b2e000986 */ /* 0x0001e2000c101506 */
[----:B------:R-:W-:Y:S01]  /*1670*/  ISETP.NE.AND P0, PT, R13, RZ, PT ;  /* 0x000000ff0d00720c */ /* 0x000fe20003f05270 */
[----:B------:R-:W-:Y:S01]  /*1680*/  FADD R3, R30, R3 ;  /* 0x000000031e037221 */ /* 0x000fe20000000000 */
[----:B------:R-:W-:Y:S02]  /*1690*/  IMAD R26, R37, UR4, R26 ;  /* 0x00000004251a7c24 */ /* 0x000fe4000f8e021a */
[----:B----4-:R-:W-:Y:S02]  /*16a0*/  HADD2.F32 R0, -RZ, R0.H0_H0 ;  /* 0x20000000ff007230 */ /* 0x010fe40000004100 */
[----:B--2---:R-:W-:-:S05]  /*16b0*/  HADD2.F32 R42, -RZ, R5.H0_H0 ;  /* 0x20000005ff2a7230 */ /* 0x004fca0000004100 */
[----:B------:R-:W-:-:S04]  /*16c0*/  FADD R5, R21, R42 ;  /* 0x0000002a15057221 */ /* 0x000fc80000000000 */
[----:B------:R-:W-:Y:S01]  /*16d0*/  FFMA R0, R0, 0.125, R5 ;  /* 0x3e00000000007823 */ /* 0x000fe20000000005 */
[----:B---3--:R-:W-:Y:S02]  /*16e0*/  HADD2.F32 R5, -RZ, R24.H0_H0 ;  /* 0x20000018ff057230 */ /* 0x008fe40000004100 */
[----:B------:R-:W-:-:S03]  /*16f0*/  HADD2.F32 R40, -RZ, R40.H0_H0 ;  /* 0x20000028ff287230 */ /* 0x000fc60000004100 */
[----:B------:R-:W-:-:S04]  /*1700*/  FADD R5, R22, R5 ;  /* 0x0000000516057221 */ /* 0x000fc80000000000 */
[----:B------:R-:W-:Y:S01]  /*1710*/  FFMA R5, R40, 0.125, R5 ;  /* 0x3e00000028057823 */ /* 0x000fe20000000005 */
[----:B-----5:R-:W-:Y:S02]  /*1720*/  HADD2.F32 R16, -RZ, R16.H0_H0 ;  /* 0x20000010ff107230 */ /* 0x020fe40000004100 */
[----:B------:R-:W-:-:S03]  /*1730*/  HADD2.F32 R13, -RZ, R39.H0_H0 ;  /* 0x20000027ff0d7230 */ /* 0x000fc60000004100 */
[----:B------:R-:W-:Y:S01]  /*1740*/  FADD R16, R21, R16 ;  /* 0x0000001015107221 */ /* 0x000fe20000000000 */
[----:B------:R-:W-:-:S03]  /*1750*/  HADD2.F32 R19, -RZ, R19.H0_H0 ;  /* 0x20000013ff137230 */ /* 0x000fc60000004100 */
[----:B------:R-:W-:Y:S02]  /*1760*/  FFMA R13, R13, 0.125, R16 ;  /* 0x3e0000000d0d7823 */ /* 0x000fe40000000010 */
[----:B------:R-:W-:Y:S01]  /*1770*/  FADD R19, R22, R19 ;  /* 0x0000001316137221 */ /* 0x000fe20000000000 */
[C---:B------:R-:W-:Y:S02]  /*1780*/  IMAD R39, R37.reuse, UR4, R14 ;  /* 0x0000000425277c24 */ /* 0x040fe4000f8e020e */
[----:B------:R-:W-:Y:S02]  /*1790*/  HADD2.F32 R16, -RZ, R38.H0_H0 ;  /* 0x20000026ff107230 */ /* 0x000fe40000004100 */
[----:B------:R-:W-:-:S03]  /*17a0*/  IMAD R14, R37, UR4, R31 ;  /* 0x00000004250e7c24 */ /* 0x000fc6000f8e021f */
[----:B------:R-:W-:Y:S01]  /*17b0*/  FFMA R16, R16, 0.125, R19 ;  /* 0x3e00000010107823 */ /* 0x000fe20000000013 */
[C---:B------:R-:W-:Y:S02]  /*17c0*/  IMAD R19, R37.reuse, UR4, R18 ;  /* 0x0000000425137c24 */ /* 0x040fe4000f8e0212 */
[C---:B------:R-:W-:Y:S02]  /*17d0*/  IMAD R18, R37.reuse, UR4, R10 ;  /* 0x0000000425127c24 */ /* 0x040fe4000f8e020a */
[C---:B------:R-:W-:Y:S02]  /*17e0*/  IMAD R10, R37.reuse, UR4, R2 ;  /* 0x00000004250a7c24 */ /* 0x040fe4000f8e0202 */
[----:B------:R-:W-:Y:S02]  /*17f0*/  IMAD R31, R37, UR4, R6 ;  /* 0x00000004251f7c24 */ /* 0x000fe4000f8e0206 */
[----:B------:R-:W-:Y:S02]  /*1800*/  IMAD R2, R33, UR5, R14 ;  /* 0x0000000521027c24 */ /* 0x000fe4000f8e020e */
[----:B------:R-:W-:-:S02]  /*1810*/  IMAD R6, R35, UR5, R18 ;  /* 0x0000000523067c24 */ /* 0x000fc4000f8e0212 */
[----:B------:R-:W-:Y:S02]  /*1820*/  HADD2.F32 R14, -RZ, R9.H0_H0 ;  /* 0x20000009ff0e7230 */ /* 0x000fe40000004100 */
[----:B------:R-:W-:Y:S02]  /*1830*/  HADD2.F32 R18, -RZ, R23.H0_H0 ;  /* 0x20000017ff127230 */ /* 0x000fe40000004100 */
[----:B------:R-:W-:Y:S01]  /*1840*/  IMAD R36, R36, UR5, R19 ;  /* 0x0000000524247c24 */ /* 0x000fe2000f8e0213 */
[----:B------:R-:W-:Y:S01]  /*1850*/  FADD R14, R14, R17 ;  /* 0x000000110e0e7221 */ /* 0x000fe20000000000 */
[----:B------:R-:W-:Y:S01]  /*1860*/  HADD2.F32 R19, -RZ, R8.H0_H0 ;  /* 0x20000008ff137230 */ /* 0x000fe20000004100 */
[----:B------:R-:W-:Y:S01]  /*1870*/  FADD R17, R18, R5 ;  /* 0x0000000512117221 */ /* 0x000fe20000000000 */
[----:B------:R-:W-:Y:S02]  /*1880*/  HADD2.F32 R9, -RZ, R44.H0_H0 ;  /* 0x2000002cff097230 */ /* 0x000fe40000004100 */
[----:B------:R-:W-:Y:S01]  /*1890*/  IMAD R8, R29, UR5, R10 ;  /* 0x000000051d087c24 */ /* 0x000fe2000f8e020a */
[----:B------:R-:W-:Y:S01]  /*18a0*/  FADD R28, R19, R28 ;  /* 0x0000001c131c7221 */ /* 0x000fe20000000000 */
[----:B------:R-:W-:Y:S01]  /*18b0*/  FADD R10, R0, R17 ;  /* 0x00000011000a7221 */ /* 0x000fe20000000000 */
[----:B------:R-:W-:Y:S01]  /*18c0*/  HADD2.F32 R0, -RZ, R41.H0_H0 ;  /* 0x20000029ff007230 */ /* 0x000fe20000004100 */
[----:B------:R-:W-:Y:S01]  /*18d0*/  FADD R22, R22, R9 ;  /* 0x0000000916167221 */ /* 0x000fe20000000000 */
[----:B------:R-:W-:Y:S01]  /*18e0*/  FADD R28, R27, R28 ;  /* 0x0000001c1b1c7221 */ /* 0x000fe20000000000 */
[----:B------:R-:W-:-:S02]  /*18f0*/  HADD2.F32 R5, -RZ, R20.H0_H0 ;  /* 0x20000014ff057230 */ /* 0x000fc40000004100 */
[----:B------:R-:W-:Y:S02]  /*1900*/  HADD2.F32 R12, -RZ, R12.H0_H0 ;  /* 0x2000000cff0c7230 */ /* 0x000fe40000004100 */
[----:B------:R-:W-:Y:S01]  /*1910*/  HADD2.F32 R7, -RZ, R7.H0_H0 ;  /* 0x20000007ff077230 */ /* 0x000fe20000004100 */
[----:B------:R-:W-:Y:S01]  /*1920*/  FADD R21, R21, R0 ;  /* 0x0000000015157221 */ /* 0x000fe20000000000 */
[----:B------:R-:W-:-:S03]  /*1930*/  HADD2.F32 R4, -RZ, R4.H0_H0 ;  /* 0x20000004ff047230 */ /* 0x000fc60000004100 */
[----:B------:R-:W-:Y:S01]  /*1940*/  FFMA R7, R7, 0.125, R22 ;  /* 0x3e00000007077823 */ /* 0x000fe20000000016 */
[----:B------:R-:W-:Y:S01]  /*1950*/  FADD R25, R25, R14 ;  /* 0x0000000e19197221 */ /* 0x000fe20000000000 */
[----:B------:R-:W-:Y:S01]  /*1960*/  F2FP.F16.F32.PACK_AB R28, R28, R3 ;  /* 0x000000031c1c723e */ /* 0x000fe200000000ff */
[----:B------:R-:W-:Y:S01]  /*1970*/  FADD R16, R5, R16 ;  /* 0x0000001005107221 */ /* 0x000fe20000000000 */
[----:B------:R-:W-:Y:S01]  /*1980*/  FFMA R12, R12, 0.125, R21 ;  /* 0x3e0000000c0c7823 */ /* 0x000fe20000000015 */
[----:B------:R-:W-:Y:S01]  /*1990*/  FADD R3, R4, R7 ;  /* 0x0000000704037221 */ /* 0x000fe20000000000 */
[----:B------:R-:W-:Y:S01]  /*19a0*/  IMAD R34, R34, UR5, R39 ;  /* 0x0000000522227c24 */ /* 0x000fe2000f8e0227 */
[----:B------:R-:W-:Y:S01]  /*19b0*/  FADD R13, R13, R16 ;  /* 0x000000100d0d7221 */ /* 0x000fe20000000000 */
[----:B------:R-:W-:Y:S01]  /*19c0*/  IMAD R32, R32, UR5, R31 ;  /* 0x0000000520207c24 */ /* 0x000fe2000f8e021f */
[----:B------:R-:W-:Y:S01]  /*19d0*/  PRMT R18, R43, 0x7632, R18 ;  /* 0x000076322b127816 */ /* 0x000fe20000000012 */
[----:B------:R-:W-:Y:S01]  /*19e0*/  IMAD.WIDE R36, R36, R11, c[0x0][0x198] ;  /* 0x0000660024247625 */ /* 0x000fe200078e020b */
[----:B------:R-:W-:Y:S01]  /*19f0*/  FADD R12, R12, R3 ;  /* 0x000000030c0c7221 */ /* 0x000fe20000000000 */
[----:B------:R-:W-:-:S02]  /*1a00*/  F2FP.F16.F32.PACK_AB R10, R10, R25 ;  /* 0x000000190a0a723e */ /* 0x000fc400000000ff */
[----:B------:R-:W-:Y:S01]  /*1a10*/  IMAD.WIDE R6, R6, R11, c[0x0][0x198] ;  /* 0x0000660006067625 */ /* 0x000fe200078e020b */
[----:B------:R-:W-:-:S03]  /*1a20*/  PRMT R17, R28, 0x7632, R17 ;  /* 0x000076321c117816 */ /* 0x000fc60000000011 */
[-C--:B------:R-:W-:Y:S01]  /*1a30*/  IMAD.WIDE R34, R34, R11.reuse, c[0x0][0x198] ;  /* 0x0000660022227625 */ /* 0x080fe200078e020b */
[----:B------:R-:W-:Y:S01]  /*1a40*/  PRMT R16, R10, 0x7632, R16 ;  /* 0x000076320a107816 */ /* 0x000fe20000000010 */
[----:B------:R0:W-:Y:S02]  /*1a50*/  @P0 STG.E.U16 [R36.64], R18 ;  /* 0x0000001224000986 */ /* 0x0001e4000c101506 */
[----:B------:R-:W-:Y:S01]  /*1a60*/  IMAD.WIDE R2, R2, R11, c[0x0][0x198] ;  /* 0x0000660002027625 */ /* 0x000fe200078e020b */
[----:B------:R-:W-:Y:S01]  /*1a70*/  F2FP.F16.F32.PACK_AB R12, R12, R13 ;  /* 0x0000000d0c0c723e */ /* 0x000fe200000000ff */
[----:B------:R0:W-:Y:S02]  /*1a80*/  @P1 STG.E.U16 [R6.64], R28 ;  /* 0x0000001c06001986 */ /* 0x0001e4000c101506 */
[-C--:B------:R-:W-:Y:S02]  /*1a90*/  IMAD.WIDE R32, R32, R11.reuse, c[0x0][0x198] ;  /* 0x0000660020207625 */ /* 0x080fe400078e020b */
[----:B------:R0:W-:Y:S02]  /*1aa0*/  @P2 STG.E.U16 [R34.64], R17 ;  /* 0x0000001122002986 */ /* 0x0001e4000c101506 */
[----:B------:R-:W-:-:S02]  /*1ab0*/  IMAD.WIDE R8, R8, R11, c[0x0][0x198] ;  /* 0x0000660008087625 */ /* 0x000fc400078e020b */
[----:B------:R0:W-:Y:S02]  /*1ac0*/  @P3 STG.E.U16 [R2.64], R10 ;  /* 0x0000000a02003986 */ /* 0x0001e4000c101506 */
[----:B------:R-:W-:Y:S02]  /*1ad0*/  IMAD R4, R15, UR5, R26 ;  /* 0x000000050f047c24 */ /* 0x000fe4000f8e021a */
[----:B------:R0:W-:Y:S04]  /*1ae0*/  @P4 STG.E.U16 [R32.64], R16 ;  /* 0x0000001020004986 */ /* 0x0001e8000c101506 */
[----:B------:R0:W-:Y:S01]  /*1af0*/  @P5 STG.E.U16 [R8.64], R12 ;  /* 0x0000000c08005986 */ /* 0x0001e2000c101506 */
[----:B------:R-:W-:Y:S01]  /*1b00*/  IMAD.WIDE R4, R4, R11, c[0x0][0x198] ;  /* 0x0000660004047625 */ /* 0x000fe200078e020b */
[----:B------:R-:W-:Y:S06]  /*1b10*/  @!P6 EXIT ;  /* 0x000000000000e94d */ /* 0x000fec0003800000 */
[----:B0-----:R-:W-:-:S05]  /*1b20*/  PRMT R2, R12, 0x7632, R2 ;  /* 0x000076320c027816 */ /* 0x001fca0000000002 */
[----:B------:R-:W-:Y:S01]  /*1b30*/  STG.E.U16 [R4.64], R2 ;  /* 0x0000000204007986 */ /* 0x000fe2000c101506 */
[----:B------:R-:W-:Y:S05]  /*1b40*/  EXIT ;  /* 0x000000000000794d */ /* 0x000fea0003800000 */
.L_x_0:
[----:B------:R-:W-:-:S00]  /*1b50*/  BRA `(.L_x_0) ;  /* 0xfffffff000007947 */ /* 0x000fc0000383ffff */
[----:B------:R-:W-:-:S00]  /*1b60*/  NOP ;  /* 0x0000000000007918 */ /* 0x000fc00000000000 */
        /* <DEDUP_REMOVED lines=9> */
.L_x_1:
